//
// Generated by NVIDIA NVVM Compiler
//
// Compiler Build ID: CL-36424714
// Cuda compilation tools, release 13.0, V13.0.88
// Based on NVVM 20.0.0
//

.version 9.0
.target sm_100
.address_size 64

	// .globl	_Z17RGBToTensorKernelPKhPfii

.visible .entry _Z17RGBToTensorKernelPKhPfii(
	.param .u64 .ptr .align 1 _Z17RGBToTensorKernelPKhPfii_param_0,
	.param .u64 .ptr .align 1 _Z17RGBToTensorKernelPKhPfii_param_1,
	.param .u32 _Z17RGBToTensorKernelPKhPfii_param_2,
	.param .u32 _Z17RGBToTensorKernelPKhPfii_param_3
)
{
	.reg .b16 	%rs<4>;
	.reg .b32 	%r<14>;
	.reg .b32 	%f<13>;
	.reg .b64 	%rd<12>;
	.reg .b64 	%fd<10>;

	ld.param.u64 	%rd1, [_Z17RGBToTensorKernelPKhPfii_param_0];
	ld.param.u64 	%rd2, [_Z17RGBToTensorKernelPKhPfii_param_1];
	ld.param.u32 	%r1, [_Z17RGBToTensorKernelPKhPfii_param_2];
	ld.param.u32 	%r2, [_Z17RGBToTensorKernelPKhPfii_param_3];
	cvta.to.global.u64 	%rd3, %rd2;
	cvta.to.global.u64 	%rd4, %rd1;
	mov.u32 	%r3, %tid.x;
	mov.u32 	%r4, %ctaid.x;
	mov.u32 	%r5, %ntid.x;
	mad.lo.s32 	%r6, %r4, %r5, %r3;
	mov.u32 	%r7, %tid.y;
	mov.u32 	%r8, %ctaid.y;
	mov.u32 	%r9, %ntid.y;
	mad.lo.s32 	%r10, %r8, %r9, %r7;
	mul.lo.s32 	%r11, %r2, %r1;
	mad.lo.s32 	%r12, %r1, %r10, %r6;
	mul.lo.s32 	%r13, %r12, 3;
	cvt.s64.s32 	%rd5, %r13;
	add.s64 	%rd6, %rd4, %rd5;
	ld.global.u8 	%rs1, [%rd6];
	ld.global.u8 	%rs2, [%rd6+1];
	ld.global.u8 	%rs3, [%rd6+2];
	cvt.rn.f32.u16 	%f1, %rs1;
	div.rn.f32 	%f2, %f1, 0f437F0000;
	mul.wide.s32 	%rd7, %r12, 4;
	add.s64 	%rd8, %rd3, %rd7;
	st.global.f32 	[%rd8], %f2;
	cvt.rn.f32.u16 	%f3, %rs2;
	div.rn.f32 	%f4, %f3, 0f437F0000;
	mul.wide.s32 	%rd9, %r11, 4;
	add.s64 	%rd10, %rd8, %rd9;
	st.global.f32 	[%rd10], %f4;
	cvt.rn.f32.u16 	%f5, %rs3;
	div.rn.f32 	%f6, %f5, 0f437F0000;
	add.s64 	%rd11, %rd10, %rd9;
	st.global.f32 	[%rd11], %f6;
	ld.global.f32 	%f7, [%rd8];
	cvt.f64.f32 	%fd1, %f7;
	add.f64 	%fd2, %fd1, 0dBFDF0A3D70A3D70A;
	div.rn.f64 	%fd3, %fd2, 0d3FCD4FDF3B645A1D;
	cvt.rn.f32.f64 	%f8, %fd3;
	st.global.f32 	[%rd8], %f8;
	ld.global.f32 	%f9, [%rd10];
	cvt.f64.f32 	%fd4, %f9;
	add.f64 	%fd5, %fd4, 0dBFDD2F1A9FBE76C9;
	div.rn.f64 	%fd6, %fd5, 0d3FCCAC083126E979;
	cvt.rn.f32.f64 	%f10, %fd6;
	st.global.f32 	[%rd10], %f10;
	ld.global.f32 	%f11, [%rd11];
	cvt.f64.f32 	%fd7, %f11;
	add.f64 	%fd8, %fd7, 0dBFD9FBE76C8B4396;
	div.rn.f64 	%fd9, %fd8, 0d3FCCCCCCCCCCCCCD;
	cvt.rn.f32.f64 	%f12, %fd9;
	st.global.f32 	[%rd11], %f12;
	ret;

}


// ===== COMPILED SASS (sm_100) =====

	.target	sm_100

	.elftype	@"ET_EXEC"


//--------------------- .note.nv.tkinfo           --------------------------
	.section	.note.nv.tkinfo,"",@"SHT_NOTE"
	.sectionflags	@"SHF_NOTE_NV_TKINFO"
	.tkinfo
        /*0018*/ 	.word	0x00000002
        /*0030*/ 	.string	""
        /*0030*/ 	.string	"ptxas"
        /*0030*/ 	.string	"Cuda compilation tools, release 13.0, V13.0.88"
        /*0030*/ 	.string	"Build cuda_13.0.r13.0/compiler.36424714_0"
        /*0030*/ 	.string	"-arch sm_100 -m 64 "



//--------------------- .note.nv.cuinfo           --------------------------
	.section	.note.nv.cuinfo,"",@"SHT_NOTE"
	.sectionflags	@"SHF_NOTE_NV_CUINFO"
        /*0018*/ 	.short	0x0002
        /*001a*/ 	.short	0x0064
        /*001c*/ 	.short	0x0082
	.zero		2


//--------------------- .nv.info                  --------------------------
	.section	.nv.info,"",@"SHT_CUDA_INFO"
	.align	4


	//----- nvinfo : EIATTR_REGCOUNT
	.align		4
        /*0000*/ 	.byte	0x04, 0x2f
        /*0002*/ 	.short	(.L_1 - .L_0)
	.align		4
.L_0:
        /*0004*/ 	.word	index@(_Z17RGBToTensorKernelPKhPfii)
        /*0008*/ 	.word	0x0000001d


	//----- nvinfo : EIATTR_FRAME_SIZE
	.align		4
.L_1:
        /*000c*/ 	.byte	0x04, 0x11
        /*000e*/ 	.short	(.L_3 - .L_2)
	.align		4
.L_2:
        /*0010*/ 	.word	index@($__internal_1_$__cuda_sm3x_div_rn_noftz_f32_slowpath)
        /*0014*/ 	.word	0x00000000


	//----- nvinfo : EIATTR_FRAME_SIZE
	.align		4
.L_3:
        /*0018*/ 	.byte	0x04, 0x11
        /*001a*/ 	.short	(.L_5 - .L_4)
	.align		4
.L_4:
        /*001c*/ 	.word	index@($__internal_0_$__cuda_sm20_div_rn_f64_full)
        /*0020*/ 	.word	0x00000000


	//----- nvinfo : EIATTR_FRAME_SIZE
	.align		4
.L_5:
        /*0024*/ 	.byte	0x04, 0x11
        /*0026*/ 	.short	(.L_7 - .L_6)
	.align		4
.L_6:
        /*0028*/ 	.word	index@(_Z17RGBToTensorKernelPKhPfii)
        /*002c*/ 	.word	0x00000000


	//----- nvinfo : EIATTR_MIN_STACK_SIZE
	.align		4
.L_7:
        /*0030*/ 	.byte	0x04, 0x12
        /*0032*/ 	.short	(.L_9 - .L_8)
	.align		4
.L_8:
        /*0034*/ 	.word	index@(_Z17RGBToTensorKernelPKhPfii)
        /*0038*/ 	.word	0x00000000
.L_9:


//--------------------- .nv.compat                --------------------------
	.section	.nv.compat,"",@"SHT_CUDA_COMPAT_INFO"
	.align	4
        /*0000*/ 	.byte	0x02, 0x09, 0x00, 0x00, 0x02, 0x02, 0x01, 0x00, 0x02, 0x05, 0x05, 0x00, 0x03, 0x07, 0x01, 0x01
        /*0010*/ 	.byte	0x02, 0x03, 0x00, 0x00, 0x02, 0x06, 0x01, 0x00, 0x04, 0x0b, 0x08, 0x00, 0x01, 0x00, 0x00, 0x00
        /*0020*/ 	.byte	0x00, 0x00, 0x00, 0x00


//--------------------- .nv.info._Z17RGBToTensorKernelPKhPfii --------------------------
	.section	.nv.info._Z17RGBToTensorKernelPKhPfii,"",@"SHT_CUDA_INFO"
	.sectionflags	@""
	.align	4


	//----- nvinfo : EIATTR_CUDA_API_VERSION
	.align		4
        /*0000*/ 	.byte	0x04, 0x37
        /*0002*/ 	.short	(.L_11 - .L_10)
.L_10:
        /*0004*/ 	.word	0x00000082


	//----- nvinfo : EIATTR_KPARAM_INFO
	.align		4
.L_11:
        /*0008*/ 	.byte	0x04, 0x17
        /*000a*/ 	.short	(.L_13 - .L_12)
.L_12:
        /*000c*/ 	.word	0x00000000
        /*0010*/ 	.short	0x0003
        /*0012*/ 	.short	0x0014
        /*0014*/ 	.byte	0x00, 0xf0, 0x11, 0x00


	//----- nvinfo : EIATTR_KPARAM_INFO
	.align		4
.L_13:
        /*0018*/ 	.byte	0x04, 0x17
        /*001a*/ 	.short	(.L_15 - .L_14)
.L_14:
        /*001c*/ 	.word	0x00000000
        /*0020*/ 	.short	0x0002
        /*0022*/ 	.short	0x0010
        /*0024*/ 	.byte	0x00, 0xf0, 0x11, 0x00


	//----- nvinfo : EIATTR_KPARAM_INFO
	.align		4
.L_15:
        /*0028*/ 	.byte	0x04, 0x17
        /*002a*/ 	.short	(.L_17 - .L_16)
.L_16:
        /*002c*/ 	.word	0x00000000
        /*0030*/ 	.short	0x0001
        /*0032*/ 	.short	0x0008
        /*0034*/ 	.byte	0x00, 0xf5, 0x21, 0x00


	//----- nvinfo : EIATTR_KPARAM_INFO
	.align		4
.L_17:
        /*0038*/ 	.byte	0x04, 0x17
        /*003a*/ 	.short	(.L_19 - .L_18)
.L_18:
        /*003c*/ 	.word	0x00000000
        /*0040*/ 	.short	0x0000
        /*0042*/ 	.short	0x0000
        /*0044*/ 	.byte	0x00, 0xf5, 0x21, 0x00


	//----- nvinfo : EIATTR_SPARSE_MMA_MASK
	.align		4
.L_19:
        /*0048*/ 	.byte	0x03, 0x50
        /*004a*/ 	.short	0x0000


	//----- nvinfo : EIATTR_MAXREG_COUNT
	.align		4
        /*004c*/ 	.byte	0x03, 0x1b
        /*004e*/ 	.short	0x00ff


	//----- nvinfo : EIATTR_MERCURY_ISA_VERSION
	.align		4
        /*0050*/ 	.byte	0x03, 0x5f
        /*0052*/ 	.short	0x0101


	//----- nvinfo : EIATTR_VRC_CTA_INIT_COUNT
	.align		4
        /*0054*/ 	.byte	0x02, 0x4a
	.zero		1
	.zero		1


	//----- nvinfo : EIATTR_EXIT_INSTR_OFFSETS
	.align		4
        /*0058*/ 	.byte	0x04, 0x1c
        /*005a*/ 	.short	(.L_21 - .L_20)


	//   ....[0]....
.L_20:
        /*005c*/ 	.word	0x00000ac0


	//----- nvinfo : EIATTR_CRS_STACK_SIZE
	.align		4
.L_21:
        /*0060*/ 	.byte	0x04, 0x1e
        /*0062*/ 	.short	(.L_23 - .L_22)
.L_22:
        /*0064*/ 	.word	0x00000000


	//----- nvinfo : EIATTR_CBANK_PARAM_SIZE
	.align		4
.L_23:
        /*0068*/ 	.byte	0x03, 0x19
        /*006a*/ 	.short	0x0018


	//----- nvinfo : EIATTR_PARAM_CBANK
	.align		4
        /*006c*/ 	.byte	0x04, 0x0a
        /*006e*/ 	.short	(.L_25 - .L_24)
	.align		4
.L_24:
        /*0070*/ 	.word	index@(.nv.constant0._Z17RGBToTensorKernelPKhPfii)
        /*0074*/ 	.short	0x0380
        /*0076*/ 	.short	0x0018


	//----- nvinfo : EIATTR_SW_WAR
	.align		4
.L_25:
        /*0078*/ 	.byte	0x04, 0x36
        /*007a*/ 	.short	(.L_27 - .L_26)
.L_26:
        /*007c*/ 	.word	0x00000008
.L_27:


//--------------------- .nv.callgraph             --------------------------
	.section	.nv.callgraph,"",@"SHT_CUDA_CALLGRAPH"
	.align	4
	.sectionentsize	8
	.align		4
        /*0000*/ 	.word	0x00000000
	.align		4
        /*0004*/ 	.word	0xffffffff
	.align		4
        /*0008*/ 	.word	0x00000000
	.align		4
        /*000c*/ 	.word	0xfffffffe
	.align		4
        /*0010*/ 	.word	0x00000000
	.align		4
        /*0014*/ 	.word	0xfffffffd
	.align		4
        /*0018*/ 	.word	0x00000000
	.align		4
        /*001c*/ 	.word	0xfffffffc


//--------------------- .text._Z17RGBToTensorKernelPKhPfii --------------------------
	.section	.text._Z17RGBToTensorKernelPKhPfii,"ax",@progbits
	.align	128
        .global         _Z17RGBToTensorKernelPKhPfii
        .type           _Z17RGBToTensorKernelPKhPfii,@function
        .size           _Z17RGBToTensorKernelPKhPfii,(.L_x_30 - _Z17RGBToTensorKernelPKhPfii)
        .other          _Z17RGBToTensorKernelPKhPfii,@"STO_CUDA_ENTRY STV_DEFAULT"
_Z17RGBToTensorKernelPKhPfii:
.text._Z17RGBToTensorKernelPKhPfii:
[----:B------:R-:W-:Y:S01]  /*0000*/  LDC R1, c[0x0][0x37c] ;  /* 0x0000df00ff017b82 */ /* 0x000fe20000000800 */
[----:B------:R-:W0:Y:S07]  /*0010*/  S2R R4, SR_TID.X ;  /* 0x0000000000047919 */ /* 0x000e2e0000002100 */
[----:B------:R-:W0:Y:S01]  /*0020*/  S2UR UR4, SR_CTAID.X ;  /* 0x00000000000479c3 */ /* 0x000e220000002500 */
[----:B------:R-:W1:Y:S01]  /*0030*/  LDCU UR6, c[0x0][0x390] ;  /* 0x00007200ff0677ac */ /* 0x000e620008000800 */
[----:B------:R-:W2:Y:S01]  /*0040*/  S2R R0, SR_TID.Y ;  /* 0x0000000000007919 */ /* 0x000ea20000002200 */
[----:B------:R-:W3:Y:S05]  /*0050*/  LDCU.64 UR8, c[0x0][0x380] ;  /* 0x00007000ff0877ac */ /* 0x000eea0008000a00 */
[----:B------:R-:W0:Y:S08]  /*0060*/  LDC R3, c[0x0][0x360] ;  /* 0x0000d800ff037b82 */ /* 0x000e300000000800 */
[----:B------:R-:W2:Y:S08]  /*0070*/  S2UR UR5, SR_CTAID.Y ;  /* 0x00000000000579c3 */ /* 0x000eb00000002600 */
[----:B------:R-:W2:Y:S01]  /*0080*/  LDC R5, c[0x0][0x364] ;  /* 0x0000d900ff057b82 */ /* 0x000ea20000000800 */
[----:B0-----:R-:W-:-:S02]  /*0090*/  IMAD R4, R3, UR4, R4 ;  /* 0x0000000403047c24 */ /* 0x001fc4000f8e0204 */
[----:B--2---:R-:W-:Y:S01]  /*00a0*/  IMAD R3, R5, UR5, R0 ;  /* 0x0000000505037c24 */ /* 0x004fe2000f8e0200 */
[----:B------:R-:W0:Y:S03]  /*00b0*/  LDCU.64 UR4, c[0x0][0x358] ;  /* 0x00006b00ff0477ac */ /* 0x000e260008000a00 */
[----:B-1----:R-:W-:-:S04]  /*00c0*/  IMAD R4, R3, UR6, R4 ;  /* 0x0000000603047c24 */ /* 0x002fc8000f8e0204 */
[----:B------:R-:W-:-:S05]  /*00d0*/  IMAD R0, R4, 0x3, RZ ;  /* 0x0000000304007824 */ /* 0x000fca00078e02ff */
[----:B---3--:R-:W-:-:S04]  /*00e0*/  IADD3 R10, P0, PT, R0, UR8, RZ ;  /* 0x00000008000a7c10 */ /* 0x008fc8000ff1e0ff */
[----:B------:R-:W-:-:S05]  /*00f0*/  LEA.HI.X.SX32 R11, R0, UR9, 0x1, P0 ;  /* 0x00000009000b7c11 */ /* 0x000fca00080f0eff */
[----:B0-----:R-:W2:Y:S04]  /*0100*/  LDG.E.U8 R0, desc[UR4][R10.64] ;  /* 0x000000040a007981 */ /* 0x001ea8000c1e1100 */
[----:B------:R0:W5:Y:S04]  /*0110*/  LDG.E.U8 R6, desc[UR4][R10.64+0x1] ;  /* 0x000001040a067981 */ /* 0x000168000c1e1100 */
[----:B------:R0:W5:Y:S01]  /*0120*/  LDG.E.U8 R8, desc[UR4][R10.64+0x2] ;  /* 0x000002040a087981 */ /* 0x000162000c1e1100 */
[----:B------:R-:W-:Y:S01]  /*0130*/  IMAD.MOV.U32 R5, RZ, RZ, 0x3b808081 ;  /* 0x3b808081ff057424 */ /* 0x000fe200078e00ff */
[----:B------:R-:W-:Y:S01]  /*0140*/  BSSY.RECONVERGENT B0, `(.L_x_0) ;  /* 0x000000e000007945 */ /* 0x000fe20003800200 */
[----:B------:R-:W-:-:S04]  /*0150*/  IMAD.MOV.U32 R2, RZ, RZ, 0x437f0000 ;  /* 0x437f0000ff027424 */ /* 0x000fc800078e00ff */
[----:B------:R-:W-:-:S04]  /*0160*/  FFMA R3, R5, -R2, 1 ;  /* 0x3f80000005037423 */ /* 0x000fc80000000802 */
[----:B------:R-:W-:Y:S01]  /*0170*/  FFMA R3, R3, R5, 0.0039215688593685626984 ;  /* 0x3b80808103037423 */ /* 0x000fe20000000005 */
[----:B--2---:R-:W-:-:S04]  /*0180*/  I2FP.F32.U32 R0, R0 ;  /* 0x0000000000007245 */ /* 0x004fc80000201000 */
[----:B------:R-:W1:Y:S01]  /*0190*/  FCHK P0, R0, 255 ;  /* 0x437f000000007902 */ /* 0x000e620000000000 */
[----:B------:R-:W-:-:S04]  /*01a0*/  FFMA R5, R0, R3, RZ ;  /* 0x0000000300057223 */ /* 0x000fc800000000ff */
[----:B------:R-:W-:-:S04]  /*01b0*/  FFMA R12, R5, -255, R0 ;  /* 0xc37f0000050c7823 */ /* 0x000fc80000000000 */
[----:B------:R-:W-:Y:S01]  /*01c0*/  FFMA R3, R3, R12, R5 ;  /* 0x0000000c03037223 */ /* 0x000fe20000000005 */
[----:B01----:R-:W-:Y:S06]  /*01d0*/  @!P0 BRA `(.L_x_1) ;  /* 0x0000000000108947 */ /* 0x003fec0003800000 */
[----:B------:R-:W-:Y:S01]  /*01e0*/  IMAD.MOV.U32 R3, RZ, RZ, R0 ;  /* 0x000000ffff037224 */ /* 0x000fe200078e0000 */
[----:B------:R-:W-:-:S07]  /*01f0*/  MOV R10, 0x210 ;  /* 0x00000210000a7802 */ /* 0x000fce0000000f00 */
[----:B-----5:R-:W-:Y:S05]  /*0200*/  CALL.REL.NOINC `($__internal_1_$__cuda_sm3x_div_rn_noftz_f32_slowpath) ;  /* 0x0000000c009c7944 */ /* 0x020fea0003c00000 */
[----:B------:R-:W-:-:S07]  /*0210*/  IMAD.MOV.U32 R3, RZ, RZ, R0 ;  /* 0x000000ffff037224 */ /* 0x000fce00078e0000 */
.L_x_1:
[----:B------:R-:W-:Y:S05]  /*0220*/  BSYNC.RECONVERGENT B0 ;  /* 0x0000000000007941 */ /* 0x000fea0003800200 */
.L_x_0:
[----:B------:R-:W0:Y:S01]  /*0230*/  LDC.64 R12, c[0x0][0x388] ;  /* 0x0000e200ff0c7b82 */ /* 0x000e220000000a00 */
[----:B------:R-:W-:Y:S01]  /*0240*/  IMAD.MOV.U32 R9, RZ, RZ, 0x3b808081 ;  /* 0x3b808081ff097424 */ /* 0x000fe200078e00ff */
[----:B-----5:R-:W-:Y:S01]  /*0250*/  I2FP.F32.U32 R7, R6 ;  /* 0x0000000600077245 */ /* 0x020fe20000201000 */
[----:B------:R-:W-:Y:S02]  /*0260*/  BSSY.RECONVERGENT B0, `(.L_x_2) ;  /* 0x0000010000007945 */ /* 0x000fe40003800200 */
[----:B------:R-:W-:Y:S01]  /*0270*/  FFMA R0, R9, -R2, 1 ;  /* 0x3f80000009007423 */ /* 0x000fe20000000802 */
[----:B------:R-:W1:Y:S02]  /*0280*/  FCHK P0, R7, 255 ;  /* 0x437f000007007902 */ /* 0x000e640000000000 */
[----:B------:R-:W2:Y:S01]  /*0290*/  LDC.64 R10, c[0x0][0x390] ;  /* 0x0000e400ff0a7b82 */ /* 0x000ea20000000a00 */
[----:B------:R-:W-:-:S04]  /*02a0*/  FFMA R0, R0, R9, 0.0039215688593685626984 ;  /* 0x3b80808100007423 */ /* 0x000fc80000000009 */
[----:B------:R-:W-:-:S04]  /*02b0*/  FFMA R6, R0, R7, RZ ;  /* 0x0000000700067223 */ /* 0x000fc800000000ff */
[----:B------:R-:W-:Y:S01]  /*02c0*/  FFMA R9, R6, -255, R7 ;  /* 0xc37f000006097823 */ /* 0x000fe20000000007 */
[----:B0-----:R-:W-:-:S04]  /*02d0*/  IMAD.WIDE R4, R4, 0x4, R12 ;  /* 0x0000000404047825 */ /* 0x001fc800078e020c */
[----:B------:R-:W-:Y:S01]  /*02e0*/  FFMA R13, R0, R9, R6 ;  /* 0x00000009000d7223 */ /* 0x000fe20000000006 */
[----:B------:R0:W-:Y:S01]  /*02f0*/  STG.E desc[UR4][R4.64], R3 ;  /* 0x0000000304007986 */ /* 0x0001e2000c101904 */
[----:B--2---:R-:W-:Y:S01]  /*0300*/  IMAD R9, R10, R11, RZ ;  /* 0x0000000b0a097224 */ /* 0x004fe200078e02ff */
[----:B-1----:R-:W-:Y:S06]  /*0310*/  @!P0 BRA `(.L_x_3) ;  /* 0x0000000000108947 */ /* 0x002fec0003800000 */
[----:B0-----:R-:W-:Y:S01]  /*0320*/  IMAD.MOV.U32 R3, RZ, RZ, R7 ;  /* 0x000000ffff037224 */ /* 0x001fe200078e0007 */
[----:B------:R-:W-:-:S07]  /*0330*/  MOV R10, 0x350 ;  /* 0x00000350000a7802 */ /* 0x000fce0000000f00 */
[----:B------:R-:W-:Y:S05]  /*0340*/  CALL.REL.NOINC `($__internal_1_$__cuda_sm3x_div_rn_noftz_f32_slowpath) ;  /* 0x0000000c004c7944 */ /* 0x000fea0003c00000 */
[----:B------:R-:W-:-:S07]  /*0350*/  IMAD.MOV.U32 R13, RZ, RZ, R0 ;  /* 0x000000ffff0d7224 */ /* 0x000fce00078e0000 */
.L_x_3:
[----:B------:R-:W-:Y:S05]  /*0360*/  BSYNC.RECONVERGENT B0 ;  /* 0x0000000000007941 */ /* 0x000fea0003800200 */
.L_x_2:
[----:B------:R-:W-:Y:S01]  /*0370*/  IMAD.WIDE R6, R9, 0x4, R4 ;  /* 0x0000000409067825 */ /* 0x000fe200078e0204 */
[----:B0-----:R-:W-:Y:S01]  /*0380*/  I2FP.F32.U32 R3, R8 ;  /* 0x0000000800037245 */ /* 0x001fe20000201000 */
[----:B------:R-:W-:Y:S02]  /*0390*/  BSSY.RECONVERGENT B0, `(.L_x_4) ;  /* 0x000000d000007945 */ /* 0x000fe40003800200 */
[----:B------:R-:W-:Y:S01]  /*03a0*/  IMAD.MOV.U32 R11, RZ, RZ, 0x3b808081 ;  /* 0x3b808081ff0b7424 */ /* 0x000fe200078e00ff */
[----:B------:R0:W-:Y:S01]  /*03b0*/  STG.E desc[UR4][R6.64], R13 ;  /* 0x0000000d06007986 */ /* 0x0001e2000c101904 */
[----:B------:R-:W1:Y:S02]  /*03c0*/  FCHK P0, R3, 255 ;  /* 0x437f000003007902 */ /* 0x000e640000000000 */
[----:B------:R-:W-:-:S04]  /*03d0*/  FFMA R0, R11, -R2, 1 ;  /* 0x3f8000000b007423 */ /* 0x000fc80000000802 */
[----:B------:R-:W-:-:S04]  /*03e0*/  FFMA R0, R0, R11, 0.0039215688593685626984 ;  /* 0x3b80808100007423 */ /* 0x000fc8000000000b */
[----:B------:R-:W-:-:S04]  /*03f0*/  FFMA R8, R0, R3, RZ ;  /* 0x0000000300087223 */ /* 0x000fc800000000ff */
[----:B------:R-:W-:-:S04]  /*0400*/  FFMA R11, R8, -255, R3 ;  /* 0xc37f0000080b7823 */ /* 0x000fc80000000003 */
[----:B------:R-:W-:Y:S01]  /*0410*/  FFMA R19, R0, R11, R8 ;  /* 0x0000000b00137223 */ /* 0x000fe20000000008 */
[----:B01----:R-:W-:Y:S06]  /*0420*/  @!P0 BRA `(.L_x_5) ;  /* 0x00000000000c8947 */ /* 0x003fec0003800000 */
[----:B------:R-:W-:-:S07]  /*0430*/  MOV R10, 0x450 ;  /* 0x00000450000a7802 */ /* 0x000fce0000000f00 */
[----:B------:R-:W-:Y:S05]  /*0440*/  CALL.REL.NOINC `($__internal_1_$__cuda_sm3x_div_rn_noftz_f32_slowpath) ;  /* 0x0000000c000c7944 */ /* 0x000fea0003c00000 */
[----:B------:R-:W-:-:S07]  /*0450*/  IMAD.MOV.U32 R19, RZ, RZ, R0 ;  /* 0x000000ffff137224 */ /* 0x000fce00078e0000 */
.L_x_5:
[----:B------:R-:W-:Y:S05]  /*0460*/  BSYNC.RECONVERGENT B0 ;  /* 0x0000000000007941 */ /* 0x000fea0003800200 */
.L_x_4:
[----:B------:R-:W-:-:S05]  /*0470*/  IMAD.WIDE R8, R9, 0x4, R6 ;  /* 0x0000000409087825 */ /* 0x000fca00078e0206 */
[----:B------:R0:W-:Y:S04]  /*0480*/  STG.E desc[UR4][R8.64], R19 ;  /* 0x0000001308007986 */ /* 0x0001e8000c101904 */
[----:B------:R-:W2:Y:S01]  /*0490*/  LDG.E R0, desc[UR4][R4.64] ;  /* 0x0000000404007981 */ /* 0x000ea2000c1e1900 */
[----:B------:R-:W1:Y:S01]  /*04a0*/  MUFU.RCP64H R11, 0.22899997234344482422 ;  /* 0x3fcd4fdf000b7908 */ /* 0x000e620000001800 */
[----:B------:R-:W-:Y:S02]  /*04b0*/  HFMA2 R16, -RZ, RZ, 0.923828125, 195.625 ;  /* 0x3b645a1dff107431 */ /* 0x000fe400000001ff */
[----:B------:R-:W-:Y:S01]  /*04c0*/  IMAD.MOV.U32 R17, RZ, RZ, 0x3fcd4fdf ;  /* 0x3fcd4fdfff117424 */ /* 0x000fe200078e00ff */
[----:B------:R-:W-:Y:S01]  /*04d0*/  UMOV UR6, 0x70a3d70a ;  /* 0x70a3d70a00067882 */ /* 0x000fe20000000000 */
[----:B------:R-:W-:Y:S01]  /*04e0*/  IMAD.MOV.U32 R10, RZ, RZ, 0x1 ;  /* 0x00000001ff0a7424 */ /* 0x000fe200078e00ff */
[----:B------:R-:W-:Y:S01]  /*04f0*/  UMOV UR7, 0x3fdf0a3d ;  /* 0x3fdf0a3d00077882 */ /* 0x000fe20000000000 */
[----:B------:R-:W-:Y:S04]  /*0500*/  BSSY.RECONVERGENT B0, `(.L_x_6) ;  /* 0x0000017000007945 */ /* 0x000fe80003800200 */
[----:B-1----:R-:W-:-:S08]  /*0510*/  DFMA R2, R10, -R16, 1 ;  /* 0x3ff000000a02742b */ /* 0x002fd00000000810 */
[----:B------:R-:W-:-:S08]  /*0520*/  DFMA R12, R2, R2, R2 ;  /* 0x00000002020c722b */ /* 0x000fd00000000002 */
[----:B------:R-:W-:-:S08]  /*0530*/  DFMA R12, R10, R12, R10 ;  /* 0x0000000c0a0c722b */ /* 0x000fd0000000000a */
[----:B------:R-:W-:-:S08]  /*0540*/  DFMA R14, R12, -R16, 1 ;  /* 0x3ff000000c0e742b */ /* 0x000fd00000000810 */
[----:B------:R-:W-:Y:S01]  /*0550*/  DFMA R14, R12, R14, R12 ;  /* 0x0000000e0c0e722b */ /* 0x000fe2000000000c */
[----:B--2---:R-:W1:Y:S02]  /*0560*/  F2F.F64.F32 R2, R0 ;  /* 0x0000000000027310 */ /* 0x004e640000201800 */
[----:B-1----:R-:W-:-:S08]  /*0570*/  DADD R10, R2, -UR6 ;  /* 0x80000006020a7e29 */ /* 0x002fd00008000000 */
[----:B------:R-:W-:Y:S02]  /*0580*/  DMUL R2, R10, R14 ;  /* 0x0000000e0a027228 */ /* 0x000fe40000000000 */
[----:B------:R-:W-:-:S06]  /*0590*/  FSETP.GEU.AND P1, PT, |R11|, 6.5827683646048100446e-37, PT ;  /* 0x036000000b00780b */ /* 0x000fcc0003f2e200 */
[----:B------:R-:W-:-:S08]  /*05a0*/  DFMA R12, R2, -R16, R10 ;  /* 0x80000010020c722b */ /* 0x000fd0000000000a */
[----:B------:R-:W-:-:S10]  /*05b0*/  DFMA R2, R14, R12, R2 ;  /* 0x0000000c0e02722b */ /* 0x000fd40000000002 */
[----:B------:R-:W-:-:S05]  /*05c0*/  FFMA R12, RZ, 1.6039999723434448242, R3 ;  /* 0x3fcd4fdfff0c7823 */ /* 0x000fca0000000003 */
[----:B------:R-:W-:-:S13]  /*05d0*/  FSETP.GT.AND P0, PT, |R12|, 1.469367938527859385e-39, PT ;  /* 0x001000000c00780b */ /* 0x000fda0003f04200 */
[----:B0-----:R-:W-:Y:S05]  /*05e0*/  @P0 BRA P1, `(.L_x_7) ;  /* 0x0000000000200947 */ /* 0x001fea0000800000 */
[----:B------:R-:W-:Y:S01]  /*05f0*/  IMAD.MOV.U32 R12, RZ, RZ, R10 ;  /* 0x000000ffff0c7224 */ /* 0x000fe200078e000a */
[----:B------:R-:W-:Y:S01]  /*0600*/  MOV R0, 0x650 ;  /* 0x0000065000007802 */ /* 0x000fe20000000f00 */
[----:B------:R-:W-:Y:S02]  /*0610*/  IMAD.MOV.U32 R13, RZ, RZ, R11 ;  /* 0x000000ffff0d7224 */ /* 0x000fe400078e000b */
[----:B------:R-:W-:Y:S02]  /*0620*/  IMAD.MOV.U32 R10, RZ, RZ, 0x3b645a1d ;  /* 0x3b645a1dff0a7424 */ /* 0x000fe400078e00ff */
[----:B------:R-:W-:-:S07]  /*0630*/  IMAD.MOV.U32 R11, RZ, RZ, 0x3fcd4fdf ;  /* 0x3fcd4fdfff0b7424 */ /* 0x000fce00078e00ff */
[----:B------:R-:W-:Y:S05]  /*0640*/  CALL.REL.NOINC `($__internal_0_$__cuda_sm20_div_rn_f64_full) ;  /* 0x0000000400207944 */ /* 0x000fea0003c00000 */
[----:B------:R-:W-:Y:S02]  /*0650*/  IMAD.MOV.U32 R2, RZ, RZ, R18 ;  /* 0x000000ffff027224 */ /* 0x000fe400078e0012 */
[----:B------:R-:W-:-:S07]  /*0660*/  IMAD.MOV.U32 R3, RZ, RZ, R19 ;  /* 0x000000ffff037224 */ /* 0x000fce00078e0013 */
.L_x_7:
[----:B------:R-:W-:Y:S05]  /*0670*/  BSYNC.RECONVERGENT B0 ;  /* 0x0000000000007941 */ /* 0x000fea0003800200 */
.L_x_6:
[----:B------:R-:W0:Y:S02]  /*0680*/  F2F.F32.F64 R3, R2 ;  /* 0x0000000200037310 */ /* 0x000e240000301000 */
[----:B0-----:R0:W-:Y:S04]  /*0690*/  STG.E desc[UR4][R4.64], R3 ;  /* 0x0000000304007986 */ /* 0x0011e8000c101904 */
[----:B------:R-:W2:Y:S02]  /*06a0*/  LDG.E R0, desc[UR4][R6.64] ;  /* 0x0000000406007981 */ /* 0x000ea4000c1e1900 */
[----:B------:R-:W1:Y:S01]  /*06b0*/  MUFU.RCP64H R13, 0.22399997711181640625 ;  /* 0x3fccac08000d7908 */ /* 0x000e620000001800 */
[----:B------:R-:W-:Y:S01]  /*06c0*/  MOV R16, 0x3126e979 ;  /* 0x3126e97900107802 */ /* 0x000fe20000000f00 */
        /* <DEDUP_REMOVED lines=12> */
[----:B0-----:R-:W-:Y:S02]  /*0790*/  DMUL R2, R10, R12 ;  /* 0x0000000c0a027228 */ /* 0x001fe40000000000 */
[----:B------:R-:W-:-:S06]  /*07a0*/  FSETP.GEU.AND P1, PT, |R11|, 6.5827683646048100446e-37, PT ;  /* 0x036000000b00780b */ /* 0x000fcc0003f2e200 */
[----:B------:R-:W-:-:S08]  /*07b0*/  DFMA R4, R2, -R16, R10 ;  /* 0x800000100204722b */ /* 0x000fd0000000000a */
[----:B------:R-:W-:-:S10]  /*07c0*/  DFMA R2, R12, R4, R2 ;  /* 0x000000040c02722b */ /* 0x000fd40000000002 */
[----:B------:R-:W-:-:S05]  /*07d0*/  FFMA R4, RZ, 1.5989999771118164062, R3 ;  /* 0x3fccac08ff047823 */ /* 0x000fca0000000003 */
[----:B------:R-:W-:-:S13]  /*07e0*/  FSETP.GT.AND P0, PT, |R4|, 1.469367938527859385e-39, PT ;  /* 0x001000000400780b */ /* 0x000fda0003f04200 */
[----:B------:R-:W-:Y:S05]  /*07f0*/  @P0 BRA P1, `(.L_x_9) ;  /* 0x0000000000200947 */ /* 0x000fea0000800000 */
        /* <DEDUP_REMOVED lines=8> */
.L_x_9:
[----:B------:R-:W-:Y:S05]  /*0880*/  BSYNC.RECONVERGENT B0 ;  /* 0x0000000000007941 */ /* 0x000fea0003800200 */
.L_x_8:
[----:B------:R-:W0:Y:S02]  /*0890*/  F2F.F32.F64 R3, R2 ;  /* 0x0000000200037310 */ /* 0x000e240000301000 */
[----:B0-----:R0:W-:Y:S04]  /*08a0*/  STG.E desc[UR4][R6.64], R3 ;  /* 0x0000000306007986 */ /* 0x0011e8000c101904 */
[----:B------:R-:W2:Y:S02]  /*08b0*/  LDG.E R0, desc[UR4][R8.64] ;  /* 0x0000000408007981 */ /* 0x000ea4000c1e1900 */
[----:B------:R-:W1:Y:S01]  /*08c0*/  MUFU.RCP64H R11, 0.22499990463256835938 ;  /* 0x3fcccccc000b7908 */ /* 0x000e620000001800 */
        /* <DEDUP_REMOVED lines=17> */
[----:B------:R-:W-:-:S05]  /*09e0*/  FFMA R6, RZ, 1.5999999046325683594, R3 ;  /* 0x3fccccccff067823 */ /* 0x000fca0000000003 */
[----:B------:R-:W-:-:S13]  /*09f0*/  FSETP.GT.AND P0, PT, |R6|, 1.469367938527859385e-39, PT ;  /* 0x001000000600780b */ /* 0x000fda0003f04200 */
[----:B------:R-:W-:Y:S05]  /*0a00*/  @P0 BRA P1, `(.L_x_11) ;  /* 0x0000000000200947 */ /* 0x000fea0000800000 */
[----:B------:R-:W-:Y:S01]  /*0a10*/  IMAD.MOV.U32 R12, RZ, RZ, R4 ;  /* 0x000000ffff0c7224 */ /* 0x000fe200078e0004 */
[----:B------:R-:W-:Y:S01]  /*0a20*/  MOV R0, 0xa70 ;  /* 0x00000a7000007802 */ /* 0x000fe20000000f00 */
[----:B------:R-:W-:Y:S02]  /*0a30*/  IMAD.MOV.U32 R13, RZ, RZ, R5 ;  /* 0x000000ffff0d7224 */ /* 0x000fe400078e0005 */
[----:B------:R-:W-:Y:S02]  /*0a40*/  IMAD.MOV.U32 R10, RZ, RZ, -0x33333333 ;  /* 0xcccccccdff0a7424 */ /* 0x000fe400078e00ff */
[----:B------:R-:W-:-:S07]  /*0a50*/  IMAD.MOV.U32 R11, RZ, RZ, 0x3fcccccc ;  /* 0x3fccccccff0b7424 */ /* 0x000fce00078e00ff */
[----:B------:R-:W-:Y:S05]  /*0a60*/  CALL.REL.NOINC `($__internal_0_$__cuda_sm20_div_rn_f64_full) ;  /* 0x0000000000187944 */ /* 0x000fea0003c00000 */
[----:B------:R-:W-:Y:S02]  /*0a70*/  IMAD.MOV.U32 R2, RZ, RZ, R18 ;  /* 0x000000ffff027224 */ /* 0x000fe400078e0012 */
[----:B------:R-:W-:-:S07]  /*0a80*/  IMAD.MOV.U32 R3, RZ, RZ, R19 ;  /* 0x000000ffff037224 */ /* 0x000fce00078e0013 */
.L_x_11:
[----:B------:R-:W-:Y:S05]  /*0a90*/  BSYNC.RECONVERGENT B0 ;  /* 0x0000000000007941 */ /* 0x000fea0003800200 */
.L_x_10:
[----:B------:R-:W0:Y:S02]  /*0aa0*/  F2F.F32.F64 R3, R2 ;  /* 0x0000000200037310 */ /* 0x000e240000301000 */
[----:B0-----:R-:W-:Y:S01]  /*0ab0*/  STG.E desc[UR4][R8.64], R3 ;  /* 0x0000000308007986 */ /* 0x001fe2000c101904 */
[----:B------:R-:W-:Y:S05]  /*0ac0*/  EXIT ;  /* 0x000000000000794d */ /* 0x000fea0003800000 */
        .weak           $__internal_0_$__cuda_sm20_div_rn_f64_full
        .type           $__internal_0_$__cuda_sm20_div_rn_f64_full,@function
        .size           $__internal_0_$__cuda_sm20_div_rn_f64_full,($__internal_1_$__cuda_sm3x_div_rn_noftz_f32_slowpath - $__internal_0_$__cuda_sm20_div_rn_f64_full)
$__internal_0_$__cuda_sm20_div_rn_f64_full:
[C---:B------:R-:W-:Y:S01]  /*0ad0*/  FSETP.GEU.AND P0, PT, |R11|.reuse, 1.469367938527859385e-39, PT ;  /* 0x001000000b00780b */ /* 0x040fe20003f0e200 */
[----:B------:R-:W-:Y:S01]  /*0ae0*/  IMAD.MOV.U32 R16, RZ, RZ, 0x1 ;  /* 0x00000001ff107424 */ /* 0x000fe200078e00ff */
[----:B------:R-:W-:Y:S01]  /*0af0*/  LOP3.LUT R2, R11, 0x800fffff, RZ, 0xc0, !PT ;  /* 0x800fffff0b027812 */ /* 0x000fe200078ec0ff */
[----:B------:R-:W-:Y:S01]  /*0b00*/  IMAD.MOV.U32 R21, RZ, RZ, 0x1ca00000 ;  /* 0x1ca00000ff157424 */ /* 0x000fe200078e00ff */
[C---:B------:R-:W-:Y:S01]  /*0b10*/  FSETP.GEU.AND P2, PT, |R13|.reuse, 1.469367938527859385e-39, PT ;  /* 0x001000000d00780b */ /* 0x040fe20003f4e200 */
[----:B------:R-:W-:Y:S01]  /*0b20*/  BSSY.RECONVERGENT B1, `(.L_x_12) ;  /* 0x0000052000017945 */ /* 0x000fe20003800200 */
[----:B------:R-:W-:Y:S02]  /*0b30*/  LOP3.LUT R3, R2, 0x3ff00000, RZ, 0xfc, !PT ;  /* 0x3ff0000002037812 */ /* 0x000fe400078efcff */
[----:B------:R-:W-:Y:S02]  /*0b40*/  MOV R2, R10 ;  /* 0x0000000a00027202 */ /* 0x000fe40000000f00 */
[----:B------:R-:W-:-:S02]  /*0b50*/  LOP3.LUT R20, R13, 0x7ff00000, RZ, 0xc0, !PT ;  /* 0x7ff000000d147812 */ /* 0x000fc400078ec0ff */
[C---:B------:R-:W-:Y:S01]  /*0b60*/  LOP3.LUT R23, R11.reuse, 0x7ff00000, RZ, 0xc0, !PT ;  /* 0x7ff000000b177812 */ /* 0x040fe200078ec0ff */
[----:B------:R-:W-:Y:S02]  /*0b70*/  @!P0 DMUL R2, R10, 8.98846567431157953865e+307 ;  /* 0x7fe000000a028828 */ /* 0x000fe40000000000 */
[----:B------:R-:W-:Y:S01]  /*0b80*/  IMAD.MOV.U32 R22, RZ, RZ, R20 ;  /* 0x000000ffff167224 */ /* 0x000fe200078e0014 */
[C---:B------:R-:W-:Y:S02]  /*0b90*/  ISETP.GE.U32.AND P1, PT, R20.reuse, R23, PT ;  /* 0x000000171400720c */ /* 0x040fe40003f26070 */
[----:B------:R-:W-:Y:S01]  /*0ba0*/  @!P2 LOP3.LUT R19, R11, 0x7ff00000, RZ, 0xc0, !PT ;  /* 0x7ff000000b13a812 */ /* 0x000fe200078ec0ff */
[----:B------:R-:W0:Y:S03]  /*0bb0*/  MUFU.RCP64H R17, R3 ;  /* 0x0000000300117308 */ /* 0x000e260000001800 */
[----:B------:R-:W-:-:S02]  /*0bc0*/  @!P2 ISETP.GE.U32.AND P3, PT, R20, R19, PT ;  /* 0x000000131400a20c */ /* 0x000fc40003f66070 */
[----:B------:R-:W-:Y:S02]  /*0bd0*/  @!P0 LOP3.LUT R23, R3, 0x7ff00000, RZ, 0xc0, !PT ;  /* 0x7ff0000003178812 */ /* 0x000fe400078ec0ff */
[----:B------:R-:W-:-:S04]  /*0be0*/  @!P2 SEL R19, R21, 0x63400000, !P3 ;  /* 0x634000001513a807 */ /* 0x000fc80005800000 */
[----:B------:R-:W-:-:S04]  /*0bf0*/  @!P2 LOP3.LUT R24, R19, 0x80000000, R13, 0xf8, !PT ;  /* 0x800000001318a812 */ /* 0x000fc800078ef80d */
[----:B------:R-:W-:Y:S01]  /*0c00*/  @!P2 LOP3.LUT R25, R24, 0x100000, RZ, 0xfc, !PT ;  /* 0x001000001819a812 */ /* 0x000fe200078efcff */
[----:B------:R-:W-:Y:S01]  /*0c10*/  @!P2 IMAD.MOV.U32 R24, RZ, RZ, RZ ;  /* 0x000000ffff18a224 */ /* 0x000fe200078e00ff */
[----:B0-----:R-:W-:-:S08]  /*0c20*/  DFMA R14, R16, -R2, 1 ;  /* 0x3ff00000100e742b */ /* 0x001fd00000000802 */
[----:B------:R-:W-:-:S08]  /*0c30*/  DFMA R14, R14, R14, R14 ;  /* 0x0000000e0e0e722b */ /* 0x000fd0000000000e */
[----:B------:R-:W-:Y:S01]  /*0c40*/  DFMA R16, R16, R14, R16 ;  /* 0x0000000e1010722b */ /* 0x000fe20000000010 */
[----:B------:R-:W-:Y:S01]  /*0c50*/  SEL R15, R21, 0x63400000, !P1 ;  /* 0x63400000150f7807 */ /* 0x000fe20004800000 */
[----:B------:R-:W-:-:S03]  /*0c60*/  IMAD.MOV.U32 R14, RZ, RZ, R12 ;  /* 0x000000ffff0e7224 */ /* 0x000fc600078e000c */
[----:B------:R-:W-:-:S03]  /*0c70*/  LOP3.LUT R15, R15, 0x800fffff, R13, 0xf8, !PT ;  /* 0x800fffff0f0f7812 */ /* 0x000fc600078ef80d */
[----:B------:R-:W-:-:S03]  /*0c80*/  DFMA R18, R16, -R2, 1 ;  /* 0x3ff000001012742b */ /* 0x000fc60000000802 */
[----:B------:R-:W-:-:S05]  /*0c90*/  @!P2 DFMA R14, R14, 2, -R24 ;  /* 0x400000000e0ea82b */ /* 0x000fca0000000818 */
[----:B------:R-:W-:-:S05]  /*0ca0*/  DFMA R16, R16, R18, R16 ;  /* 0x000000121010722b */ /* 0x000fca0000000010 */
[----:B------:R-:W-:-:S03]  /*0cb0*/  @!P2 LOP3.LUT R22, R15, 0x7ff00000, RZ, 0xc0, !PT ;  /* 0x7ff000000f16a812 */ /* 0x000fc600078ec0ff */
[----:B------:R-:W-:Y:S02]  /*0cc0*/  DMUL R18, R16, R14 ;  /* 0x0000000e10127228 */ /* 0x000fe40000000000 */
[----:B------:R-:W-:-:S05]  /*0cd0*/  VIADD R26, R22, 0xffffffff ;  /* 0xffffffff161a7836 */ /* 0x000fca0000000000 */
[----:B------:R-:W-:Y:S01]  /*0ce0*/  ISETP.GT.U32.AND P0, PT, R26, 0x7feffffe, PT ;  /* 0x7feffffe1a00780c */ /* 0x000fe20003f04070 */
[----:B------:R-:W-:Y:S01]  /*0cf0*/  VIADD R26, R23, 0xffffffff ;  /* 0xffffffff171a7836 */ /* 0x000fe20000000000 */
[----:B------:R-:W-:-:S04]  /*0d00*/  DFMA R24, R18, -R2, R14 ;  /* 0x800000021218722b */ /* 0x000fc8000000000e */
[----:B------:R-:W-:-:S04]  /*0d10*/  ISETP.GT.U32.OR P0, PT, R26, 0x7feffffe, P0 ;  /* 0x7feffffe1a00780c */ /* 0x000fc80000704470 */
[----:B------:R-:W-:-:S09]  /*0d20*/  DFMA R16, R16, R24, R18 ;  /* 0x000000181010722b */ /* 0x000fd20000000012 */
[----:B------:R-:W-:Y:S05]  /*0d30*/  @P0 BRA `(.L_x_13) ;  /* 0x00000000006c0947 */ /* 0x000fea0003800000 */
[----:B------:R-:W-:-:S04]  /*0d40*/  LOP3.LUT R13, R11, 0x7ff00000, RZ, 0xc0, !PT ;  /* 0x7ff000000b0d7812 */ /* 0x000fc800078ec0ff */
[CC--:B------:R-:W-:Y:S02]  /*0d50*/  VIADDMNMX R12, R20.reuse, -R13.reuse, 0xb9600000, !PT ;  /* 0xb9600000140c7446 */ /* 0x0c0fe4000780090d */
[----:B------:R-:W-:Y:S01]  /*0d60*/  ISETP.GE.U32.AND P0, PT, R20, R13, PT ;  /* 0x0000000d1400720c */ /* 0x000fe20003f06070 */
[----:B------:R-:W-:Y:S01]  /*0d70*/  IMAD.MOV.U32 R20, RZ, RZ, RZ ;  /* 0x000000ffff147224 */ /* 0x000fe200078e00ff */
[----:B------:R-:W-:Y:S02]  /*0d80*/  VIMNMX R12, PT, PT, R12, 0x46a00000, PT ;  /* 0x46a000000c0c7848 */ /* 0x000fe40003fe0100 */
[----:B------:R-:W-:-:S05]  /*0d90*/  SEL R21, R21, 0x63400000, !P0 ;  /* 0x6340000015157807 */ /* 0x000fca0004000000 */
[----:B------:R-:W-:-:S05]  /*0da0*/  IMAD.IADD R12, R12, 0x1, -R21 ;  /* 0x000000010c0c7824 */ /* 0x000fca00078e0a15 */
[----:B------:R-:W-:-:S06]  /*0db0*/  IADD3 R21, PT, PT, R12, 0x7fe00000, RZ ;  /* 0x7fe000000c157810 */ /* 0x000fcc0007ffe0ff */
[----:B------:R-:W-:-:S10]  /*0dc0*/  DMUL R18, R16, R20 ;  /* 0x0000001410127228 */ /* 0x000fd40000000000 */
[----:B------:R-:W-:-:S13]  /*0dd0*/  FSETP.GTU.AND P0, PT, |R19|, 1.469367938527859385e-39, PT ;  /* 0x001000001300780b */ /* 0x000fda0003f0c200 */
[----:B------:R-:W-:Y:S05]  /*0de0*/  @P0 BRA `(.L_x_14) ;  /* 0x0000000000940947 */ /* 0x000fea0003800000 */
[----:B------:R-:W-:Y:S01]  /*0df0*/  DFMA R2, R16, -R2, R14 ;  /* 0x800000021002722b */ /* 0x000fe2000000000e */
[----:B------:R-:W-:-:S09]  /*0e00*/  IMAD.MOV.U32 R20, RZ, RZ, RZ ;  /* 0x000000ffff147224 */ /* 0x000fd200078e00ff */
[C---:B------:R-:W-:Y:S02]  /*0e10*/  FSETP.NEU.AND P0, PT, R3.reuse, RZ, PT ;  /* 0x000000ff0300720b */ /* 0x040fe40003f0d000 */
[----:B------:R-:W-:-:S04]  /*0e20*/  LOP3.LUT R11, R3, 0x80000000, R11, 0x48, !PT ;  /* 0x80000000030b7812 */ /* 0x000fc800078e480b */
[----:B------:R-:W-:-:S07]  /*0e30*/  LOP3.LUT R21, R11, R21, RZ, 0xfc, !PT ;  /* 0x000000150b157212 */ /* 0x000fce00078efcff */
[----:B------:R-:W-:Y:S05]  /*0e40*/  @!P0 BRA `(.L_x_14) ;  /* 0x00000000007c8947 */ /* 0x000fea0003800000 */
[----:B------:R-:W-:Y:S02]  /*0e50*/  IMAD.MOV R3, RZ, RZ, -R12 ;  /* 0x000000ffff037224 */ /* 0x000fe400078e0a0c */
[----:B------:R-:W-:-:S06]  /*0e60*/  IMAD.MOV.U32 R2, RZ, RZ, RZ ;  /* 0x000000ffff027224 */ /* 0x000fcc00078e00ff */
[----:B------:R-:W-:Y:S02]  /*0e70*/  DFMA R2, R18, -R2, R16 ;  /* 0x800000021202722b */ /* 0x000fe40000000010 */
[----:B------:R-:W-:-:S04]  /*0e80*/  DMUL.RP R16, R16, R20 ;  /* 0x0000001410107228 */ /* 0x000fc80000008000 */
[----:B------:R-:W-:-:S04]  /*0e90*/  IADD3 R2, PT, PT, -R12, -0x43300000, RZ ;  /* 0xbcd000000c027810 */ /* 0x000fc80007ffe1ff */
[----:B------:R-:W-:Y:S02]  /*0ea0*/  FSETP.NEU.AND P0, PT, |R3|, R2, PT ;  /* 0x000000020300720b */ /* 0x000fe40003f0d200 */
[----:B------:R-:W-:Y:S02]  /*0eb0*/  LOP3.LUT R11, R17, R11, RZ, 0x3c, !PT ;  /* 0x0000000b110b7212 */ /* 0x000fe400078e3cff */
[----:B------:R-:W-:Y:S02]  /*0ec0*/  FSEL R18, R16, R18, !P0 ;  /* 0x0000001210127208 */ /* 0x000fe40004000000 */
[----:B------:R-:W-:Y:S01]  /*0ed0*/  FSEL R19, R11, R19, !P0 ;  /* 0x000000130b137208 */ /* 0x000fe20004000000 */
[----:B------:R-:W-:Y:S06]  /*0ee0*/  BRA `(.L_x_14) ;  /* 0x0000000000547947 */ /* 0x000fec0003800000 */
.L_x_13:
[----:B------:R-:W-:-:S14]  /*0ef0*/  DSETP.NAN.AND P0, PT, R12, R12, PT ;  /* 0x0000000c0c00722a */ /* 0x000fdc0003f08000 */
[----:B------:R-:W-:Y:S05]  /*0f00*/  @P0 BRA `(.L_x_15) ;  /* 0x0000000000440947 */ /* 0x000fea0003800000 */
[----:B------:R-:W-:-:S14]  /*0f10*/  DSETP.NAN.AND P0, PT, R10, R10, PT ;  /* 0x0000000a0a00722a */ /* 0x000fdc0003f08000 */
[----:B------:R-:W-:Y:S05]  /*0f20*/  @P0 BRA `(.L_x_16) ;  /* 0x0000000000300947 */ /* 0x000fea0003800000 */
[----:B------:R-:W-:Y:S01]  /*0f30*/  ISETP.NE.AND P0, PT, R22, R23, PT ;  /* 0x000000171600720c */ /* 0x000fe20003f05270 */
[----:B------:R-:W-:Y:S02]  /*0f40*/  IMAD.MOV.U32 R18, RZ, RZ, 0x0 ;  /* 0x00000000ff127424 */ /* 0x000fe400078e00ff */
[----:B------:R-:W-:-:S10]  /*0f50*/  IMAD.MOV.U32 R19, RZ, RZ, -0x80000 ;  /* 0xfff80000ff137424 */ /* 0x000fd400078e00ff */
[----:B------:R-:W-:Y:S05]  /*0f60*/  @!P0 BRA `(.L_x_14) ;  /* 0x0000000000348947 */ /* 0x000fea0003800000 */
[----:B------:R-:W-:Y:S02]  /*0f70*/  ISETP.NE.AND P0, PT, R22, 0x7ff00000, PT ;  /* 0x7ff000001600780c */ /* 0x000fe40003f05270 */
[----:B------:R-:W-:Y:S02]  /*0f80*/  LOP3.LUT R19, R13, 0x80000000, R11, 0x48, !PT ;  /* 0x800000000d137812 */ /* 0x000fe400078e480b */
[----:B------:R-:W-:-:S13]  /*0f90*/  ISETP.EQ.OR P0, PT, R23, RZ, !P0 ;  /* 0x000000ff1700720c */ /* 0x000fda0004702670 */
[----:B------:R-:W-:Y:S01]  /*0fa0*/  @P0 LOP3.LUT R2, R19, 0x7ff00000, RZ, 0xfc, !PT ;  /* 0x7ff0000013020812 */ /* 0x000fe200078efcff */
[----:B------:R-:W-:Y:S02]  /*0fb0*/  @!P0 IMAD.MOV.U32 R18, RZ, RZ, RZ ;  /* 0x000000ffff128224 */ /* 0x000fe400078e00ff */
[----:B------:R-:W-:Y:S01]  /*0fc0*/  @P0 IMAD.MOV.U32 R18, RZ, RZ, RZ ;  /* 0x000000ffff120224 */ /* 0x000fe200078e00ff */
[----:B------:R-:W-:Y:S01]  /*0fd0*/  @P0 MOV R19, R2 ;  /* 0x0000000200130202 */ /* 0x000fe20000000f00 */
[----:B------:R-:W-:Y:S06]  /*0fe0*/  BRA `(.L_x_14) ;  /* 0x0000000000147947 */ /* 0x000fec0003800000 */
.L_x_16:
[----:B------:R-:W-:Y:S01]  /*0ff0*/  LOP3.LUT R19, R11, 0x80000, RZ, 0xfc, !PT ;  /* 0x000800000b137812 */ /* 0x000fe200078efcff */
[----:B------:R-:W-:Y:S01]  /*1000*/  IMAD.MOV.U32 R18, RZ, RZ, R10 ;  /* 0x000000ffff127224 */ /* 0x000fe200078e000a */
[----:B------:R-:W-:Y:S06]  /*1010*/  BRA `(.L_x_14) ;  /* 0x0000000000087947 */ /* 0x000fec0003800000 */
.L_x_15:
[----:B------:R-:W-:Y:S01]  /*1020*/  LOP3.LUT R19, R13, 0x80000, RZ, 0xfc, !PT ;  /* 0x000800000d137812 */ /* 0x000fe200078efcff */
[----:B------:R-:W-:-:S07]  /*1030*/  IMAD.MOV.U32 R18, RZ, RZ, R12 ;  /* 0x000000ffff127224 */ /* 0x000fce00078e000c */
.L_x_14:
[----:B------:R-:W-:Y:S05]  /*1040*/  BSYNC.RECONVERGENT B1 ;  /* 0x0000000000017941 */ /* 0x000fea0003800200 */
.L_x_12:
[----:B------:R-:W-:Y:S02]  /*1050*/  IMAD.MOV.U32 R2, RZ, RZ, R0 ;  /* 0x000000ffff027224 */ /* 0x000fe400078e0000 */
[----:B------:R-:W-:-:S04]  /*1060*/  IMAD.MOV.U32 R3, RZ, RZ, 0x0 ;  /* 0x00000000ff037424 */ /* 0x000fc800078e00ff */
[----:B------:R-:W-:Y:S05]  /*1070*/  RET.REL.NODEC R2 `(_Z17RGBToTensorKernelPKhPfii) ;  /* 0xffffffec02e07950 */ /* 0x000fea0003c3ffff */
        .weak           $__internal_1_$__cuda_sm3x_div_rn_noftz_f32_slowpath
        .type           $__internal_1_$__cuda_sm3x_div_rn_noftz_f32_slowpath,@function
        .size           $__internal_1_$__cuda_sm3x_div_rn_noftz_f32_slowpath,(.L_x_30 - $__internal_1_$__cuda_sm3x_div_rn_noftz_f32_slowpath)
$__internal_1_$__cuda_sm3x_div_rn_noftz_f32_slowpath:
[----:B------:R-:W-:Y:S01]  /*1080*/  SHF.R.U32.HI R12, RZ, 0x17, R2 ;  /* 0x00000017ff0c7819 */ /* 0x000fe20000011602 */
[----:B------:R-:W-:Y:S01]  /*1090*/  BSSY.RECONVERGENT B1, `(.L_x_17) ;  /* 0x0000064000017945 */ /* 0x000fe20003800200 */
[----:B------:R-:W-:Y:S01]  /*10a0*/  SHF.R.U32.HI R0, RZ, 0x17, R3 ;  /* 0x00000017ff007819 */ /* 0x000fe20000011603 */
[----:B------:R-:W-:Y:S01]  /*10b0*/  IMAD.MOV.U32 R14, RZ, RZ, 0x437f0000 ;  /* 0x437f0000ff0e7424 */ /* 0x000fe200078e00ff */
[----:B------:R-:W-:Y:S02]  /*10c0*/  LOP3.LUT R12, R12, 0xff, RZ, 0xc0, !PT ;  /* 0x000000ff0c0c7812 */ /* 0x000fe400078ec0ff */
[----:B------:R-:W-:-:S03]  /*10d0*/  LOP3.LUT R16, R0, 0xff, RZ, 0xc0, !PT ;  /* 0x000000ff00107812 */ /* 0x000fc600078ec0ff */
[----:B------:R-:W-:Y:S02]  /*10e0*/  VIADD R13, R12, 0xffffffff ;  /* 0xffffffff0c0d7836 */ /* 0x000fe40000000000 */
[----:B------:R-:W-:-:S03]  /*10f0*/  VIADD R15, R16, 0xffffffff ;  /* 0xffffffff100f7836 */ /* 0x000fc60000000000 */
[----:B------:R-:W-:-:S04]  /*1100*/  ISETP.GT.U32.AND P0, PT, R13, 0xfd, PT ;  /* 0x000000fd0d00780c */ /* 0x000fc80003f04070 */
[----:B------:R-:W-:-:S13]  /*1110*/  ISETP.GT.U32.OR P0, PT, R15, 0xfd, P0 ;  /* 0x000000fd0f00780c */ /* 0x000fda0000704470 */
[----:B------:R-:W-:Y:S01]  /*1120*/  @!P0 MOV R11, RZ ;  /* 0x000000ff000b8202 */ /* 0x000fe20000000f00 */
[----:B------:R-:W-:Y:S06]  /*1130*/  @!P0 BRA `(.L_x_18) ;  /* 0x0000000000608947 */ /* 0x000fec0003800000 */
[----:B------:R-:W-:Y:S01]  /*1140*/  IMAD.MOV.U32 R0, RZ, RZ, 0x437f0000 ;  /* 0x437f0000ff007424 */ /* 0x000fe200078e00ff */
[----:B------:R-:W-:-:S04]  /*1150*/  FSETP.GTU.FTZ.AND P0, PT, |R3|, +INF , PT ;  /* 0x7f8000000300780b */ /* 0x000fc80003f1c200 */
[----:B------:R-:W-:-:S04]  /*1160*/  FSETP.GTU.FTZ.AND P1, PT, |R0|, +INF , PT ;  /* 0x7f8000000000780b */ /* 0x000fc80003f3c200 */
[----:B------:R-:W-:-:S13]  /*1170*/  PLOP3.LUT P0, PT, P0, P1, PT, 0xf8, 0x8f ;  /* 0x00000000008f781c */ /* 0x000fda0000703f70 */
[----:B------:R-:W-:Y:S05]  /*1180*/  @P0 BRA `(.L_x_19) ;  /* 0x00000004004c0947 */ /* 0x000fea0003800000 */
[----:B------:R-:W-:-:S13]  /*1190*/  LOP3.LUT P0, RZ, R14, 0x7fffffff, R3, 0xc8, !PT ;  /* 0x7fffffff0eff7812 */ /* 0x000fda000780c803 */
[----:B------:R-:W-:Y:S05]  /*11a0*/  @!P0 BRA `(.L_x_20) ;  /* 0x00000004003c8947 */ /* 0x000fea0003800000 */
[C---:B------:R-:W-:Y:S02]  /*11b0*/  FSETP.NEU.FTZ.AND P2, PT, |R3|.reuse, +INF , PT ;  /* 0x7f8000000300780b */ /* 0x040fe40003f5d200 */
[----:B------:R-:W-:Y:S02]  /*11c0*/  FSETP.NEU.FTZ.AND P1, PT, |R0|, +INF , PT ;  /* 0x7f8000000000780b */ /* 0x000fe40003f3d200 */
[----:B------:R-:W-:-:S11]  /*11d0*/  FSETP.NEU.FTZ.AND P0, PT, |R3|, +INF , PT ;  /* 0x7f8000000300780b */ /* 0x000fd60003f1d200 */
[----:B------:R-:W-:Y:S05]  /*11e0*/  @!P1 BRA !P2, `(.L_x_20) ;  /* 0x00000004002c9947 */ /* 0x000fea0005000000 */
[----:B------:R-:W-:-:S04]  /*11f0*/  LOP3.LUT P2, RZ, R3, 0x7fffffff, RZ, 0xc0, !PT ;  /* 0x7fffffff03ff7812 */ /* 0x000fc8000784c0ff */
[----:B------:R-:W-:-:S13]  /*1200*/  PLOP3.LUT P1, PT, P1, P2, PT, 0x2f, 0xf2 ;  /* 0x0000000000f2781c */ /* 0x000fda0000f24577 */
[----:B------:R-:W-:Y:S05]  /*1210*/  @P1 BRA `(.L_x_21) ;  /* 0x0000000400181947 */ /* 0x000fea0003800000 */
[----:B------:R-:W-:-:S04]  /*1220*/  LOP3.LUT P1, RZ, R14, 0x7fffffff, RZ, 0xc0, !PT ;  /* 0x7fffffff0eff7812 */ /* 0x000fc8000782c0ff */
[----:B------:R-:W-:-:S13]  /*1230*/  PLOP3.LUT P0, PT, P0, P1, PT, 0x2f, 0xf2 ;  /* 0x0000000000f2781c */ /* 0x000fda0000702577 */
[----:B------:R-:W-:Y:S05]  /*1240*/  @P0 BRA `(.L_x_22) ;  /* 0x0000000400000947 */ /* 0x000fea0003800000 */
[----:B------:R-:W-:Y:S02]  /*1250*/  ISETP.GE.AND P0, PT, R15, RZ, PT ;  /* 0x000000ff0f00720c */ /* 0x000fe40003f06270 */
[----:B------:R-:W-:-:S11]  /*1260*/  ISETP.GE.AND P1, PT, R13, RZ, PT ;  /* 0x000000ff0d00720c */ /* 0x000fd60003f26270 */
[----:B------:R-:W-:Y:S02]  /*1270*/  @P0 IMAD.MOV.U32 R11, RZ, RZ, RZ ;  /* 0x000000ffff0b0224 */ /* 0x000fe400078e00ff */
[----:B------:R-:W-:Y:S01]  /*1280*/  @!P0 FFMA R3, R3, 1.84467440737095516160e+19, RZ ;  /* 0x5f80000003038823 */ /* 0x000fe200000000ff */
[----:B------:R-:W-:Y:S02]  /*1290*/  @!P0 IMAD.MOV.U32 R11, RZ, RZ, -0x40 ;  /* 0xffffffc0ff0b8424 */ /* 0x000fe400078e00ff */
[----:B------:R-:W-:Y:S02]  /*12a0*/  @!P1 FFMA R14, R0, 1.84467440737095516160e+19, RZ ;  /* 0x5f800000000e9823 */ /* 0x000fe400000000ff */
[----:B------:R-:W-:-:S07]  /*12b0*/  @!P1 VIADD R11, R11, 0x40 ;  /* 0x000000400b0b9836 */ /* 0x000fce0000000000 */
.L_x_18:
[----:B------:R-:W-:Y:S01]  /*12c0*/  LEA R13, R12, 0xc0800000, 0x17 ;  /* 0xc08000000c0d7811 */ /* 0x000fe200078eb8ff */
[----:B------:R-:W-:Y:S04]  /*12d0*/  BSSY.RECONVERGENT B2, `(.L_x_23) ;  /* 0x0000036000027945 */ /* 0x000fe80003800200 */
[----:B------:R-:W-:Y:S02]  /*12e0*/  IMAD.IADD R14, R14, 0x1, -R13 ;  /* 0x000000010e0e7824 */ /* 0x000fe400078e0a0d */
[----:B------:R-:W-:Y:S02]  /*12f0*/  VIADD R13, R16, 0xffffff81 ;  /* 0xffffff81100d7836 */ /* 0x000fe40000000000 */
[----:B------:R0:W1:Y:S01]  /*1300*/  MUFU.RCP R15, R14 ;  /* 0x0000000e000f7308 */ /* 0x0000620000001000 */
[----:B------:R-:W-:Y:S01]  /*1310*/  FADD.FTZ R17, -R14, -RZ ;  /* 0x800000ff0e117221 */ /* 0x000fe20000010100 */
[C---:B------:R-:W-:Y:S01]  /*1320*/  IMAD R0, R13.reuse, -0x800000, R3 ;  /* 0xff8000000d007824 */ /* 0x040fe200078e0203 */
[----:B0-----:R-:W-:-:S05]  /*1330*/  IADD3 R14, PT, PT, R13, 0x7f, -R12 ;  /* 0x0000007f0d0e7810 */ /* 0x001fca0007ffe80c */
[----:B------:R-:W-:Y:S02]  /*1340*/  IMAD.IADD R11, R14, 0x1, R11 ;  /* 0x000000010e0b7824 */ /* 0x000fe400078e020b */
[----:B-1----:R-:W-:-:S04]  /*1350*/  FFMA R16, R15, R17, 1 ;  /* 0x3f8000000f107423 */ /* 0x002fc80000000011 */
[----:B------:R-:W-:-:S04]  /*1360*/  FFMA R3, R15, R16, R15 ;  /* 0x000000100f037223 */ /* 0x000fc8000000000f */
[----:B------:R-:W-:-:S04]  /*1370*/  FFMA R16, R0, R3, RZ ;  /* 0x0000000300107223 */ /* 0x000fc800000000ff */
[----:B------:R-:W-:-:S04]  /*1380*/  FFMA R15, R17, R16, R0 ;  /* 0x00000010110f7223 */ /* 0x000fc80000000000 */
[----:B------:R-:W-:-:S04]  /*1390*/  FFMA R16, R3, R15, R16 ;  /* 0x0000000f03107223 */ /* 0x000fc80000000010 */
[----:B------:R-:W-:-:S04]  /*13a0*/  FFMA R17, R17, R16, R0 ;  /* 0x0000001011117223 */ /* 0x000fc80000000000 */
[----:B------:R-:W-:-:S05]  /*13b0*/  FFMA R0, R3, R17, R16 ;  /* 0x0000001103007223 */ /* 0x000fca0000000010 */
[----:B------:R-:W-:-:S04]  /*13c0*/  SHF.R.U32.HI R12, RZ, 0x17, R0 ;  /* 0x00000017ff0c7819 */ /* 0x000fc80000011600 */
[----:B------:R-:W-:-:S04]  /*13d0*/  LOP3.LUT R12, R12, 0xff, RZ, 0xc0, !PT ;  /* 0x000000ff0c0c7812 */ /* 0x000fc800078ec0ff */
[----:B------:R-:W-:-:S05]  /*13e0*/  IADD3 R15, PT, PT, R12, R11, RZ ;  /* 0x0000000b0c0f7210 */ /* 0x000fca0007ffe0ff */
[----:B------:R-:W-:-:S05]  /*13f0*/  VIADD R12, R15, 0xffffffff ;  /* 0xffffffff0f0c7836 */ /* 0x000fca0000000000 */
[----:B------:R-:W-:-:S13]  /*1400*/  ISETP.GE.U32.AND P0, PT, R12, 0xfe, PT ;  /* 0x000000fe0c00780c */ /* 0x000fda0003f06070 */
[----:B------:R-:W-:Y:S05]  /*1410*/  @!P0 BRA `(.L_x_24) ;  /* 0x0000000000808947 */ /* 0x000fea0003800000 */
[----:B------:R-:W-:-:S13]  /*1420*/  ISETP.GT.AND P0, PT, R15, 0xfe, PT ;  /* 0x000000fe0f00780c */ /* 0x000fda0003f04270 */
[----:B------:R-:W-:Y:S05]  /*1430*/  @P0 BRA `(.L_x_25) ;  /* 0x00000000006c0947 */ /* 0x000fea0003800000 */
[----:B------:R-:W-:-:S13]  /*1440*/  ISETP.GE.AND P0, PT, R15, 0x1, PT ;  /* 0x000000010f00780c */ /* 0x000fda0003f06270 */
[----:B------:R-:W-:Y:S05]  /*1450*/  @P0 BRA `(.L_x_26) ;  /* 0x0000000000740947 */ /* 0x000fea0003800000 */
[----:B------:R-:W-:Y:S02]  /*1460*/  ISETP.GE.AND P0, PT, R15, -0x18, PT ;  /* 0xffffffe80f00780c */ /* 0x000fe40003f06270 */
[----:B------:R-:W-:-:S11]  /*1470*/  LOP3.LUT R0, R0, 0x80000000, RZ, 0xc0, !PT ;  /* 0x8000000000007812 */ /* 0x000fd600078ec0ff */
[----:B------:R-:W-:Y:S05]  /*1480*/  @!P0 BRA `(.L_x_26) ;  /* 0x0000000000688947 */ /* 0x000fea0003800000 */
[-CC-:B------:R-:W-:Y:S01]  /*1490*/  FFMA.RZ R11, R3, R17.reuse, R16.reuse ;  /* 0x00000011030b7223 */ /* 0x180fe2000000c010 */
[----:B------:R-:W-:Y:S02]  /*14a0*/  VIADD R14, R15, 0x20 ;  /* 0x000000200f0e7836 */ /* 0x000fe40000000000 */
[-CC-:B------:R-:W-:Y:S01]  /*14b0*/  FFMA.RM R12, R3, R17.reuse, R16.reuse ;  /* 0x00000011030c7223 */ /* 0x180fe20000004010 */
[----:B------:R-:W-:Y:S02]  /*14c0*/  ISETP.NE.AND P2, PT, R15, RZ, PT ;  /* 0x000000ff0f00720c */ /* 0x000fe40003f45270 */
[----:B------:R-:W-:Y:S01]  /*14d0*/  LOP3.LUT R13, R11, 0x7fffff, RZ, 0xc0, !PT ;  /* 0x007fffff0b0d7812 */ /* 0x000fe200078ec0ff */
[----:B------:R-:W-:Y:S01]  /*14e0*/  FFMA.RP R11, R3, R17, R16 ;  /* 0x00000011030b7223 */ /* 0x000fe20000008010 */
[----:B------:R-:W-:Y:S01]  /*14f0*/  IMAD.MOV R3, RZ, RZ, -R15 ;  /* 0x000000ffff037224 */ /* 0x000fe200078e0a0f */
[----:B------:R-:W-:Y:S02]  /*1500*/  ISETP.NE.AND P1, PT, R15, RZ, PT ;  /* 0x000000ff0f00720c */ /* 0x000fe40003f25270 */
[----:B------:R-:W-:-:S02]  /*1510*/  LOP3.LUT R13, R13, 0x800000, RZ, 0xfc, !PT ;  /* 0x008000000d0d7812 */ /* 0x000fc400078efcff */
[----:B------:R-:W-:Y:S02]  /*1520*/  FSETP.NEU.FTZ.AND P0, PT, R11, R12, PT ;  /* 0x0000000c0b00720b */ /* 0x000fe40003f1d000 */
[----:B------:R-:W-:Y:S02]  /*1530*/  SHF.L.U32 R14, R13, R14, RZ ;  /* 0x0000000e0d0e7219 */ /* 0x000fe400000006ff */
[----:B------:R-:W-:Y:S02]  /*1540*/  SEL R12, R3, RZ, P2 ;  /* 0x000000ff030c7207 */ /* 0x000fe40001000000 */
[----:B------:R-:W-:Y:S02]  /*1550*/  ISETP.NE.AND P1, PT, R14, RZ, P1 ;  /* 0x000000ff0e00720c */ /* 0x000fe40000f25270 */
[----:B------:R-:W-:Y:S02]  /*1560*/  SHF.R.U32.HI R12, RZ, R12, R13 ;  /* 0x0000000cff0c7219 */ /* 0x000fe4000001160d */
[----:B------:R-:W-:-:S02]  /*1570*/  PLOP3.LUT P0, PT, P0, P1, PT, 0xf8, 0x8f ;  /* 0x00000000008f781c */ /* 0x000fc40000703f70 */
[----:B------:R-:W-:Y:S02]  /*1580*/  SHF.R.U32.HI R14, RZ, 0x1, R12 ;  /* 0x00000001ff0e7819 */ /* 0x000fe4000001160c */
[----:B------:R-:W-:-:S04]  /*1590*/  SEL R3, RZ, 0x1, !P0 ;  /* 0x00000001ff037807 */ /* 0x000fc80004000000 */
[----:B------:R-:W-:-:S04]  /*15a0*/  LOP3.LUT R3, R3, 0x1, R14, 0xf8, !PT ;  /* 0x0000000103037812 */ /* 0x000fc800078ef80e */
[----:B------:R-:W-:-:S05]  /*15b0*/  LOP3.LUT R3, R3, R12, RZ, 0xc0, !PT ;  /* 0x0000000c03037212 */ /* 0x000fca00078ec0ff */
[----:B------:R-:W-:-:S05]  /*15c0*/  IMAD.IADD R3, R14, 0x1, R3 ;  /* 0x000000010e037824 */ /* 0x000fca00078e0203 */
[----:B------:R-:W-:Y:S01]  /*15d0*/  LOP3.LUT R0, R3, R0, RZ, 0xfc, !PT ;  /* 0x0000000003007212 */ /* 0x000fe200078efcff */
[----:B------:R-:W-:Y:S06]  /*15e0*/  BRA `(.L_x_26) ;  /* 0x0000000000107947 */ /* 0x000fec0003800000 */
.L_x_25:
[----:B------:R-:W-:-:S04]  /*15f0*/  LOP3.LUT R0, R0, 0x80000000, RZ, 0xc0, !PT ;  /* 0x8000000000007812 */ /* 0x000fc800078ec0ff */
[----:B------:R-:W-:Y:S01]  /*1600*/  LOP3.LUT R0, R0, 0x7f800000, RZ, 0xfc, !PT ;  /* 0x7f80000000007812 */ /* 0x000fe200078efcff */
[----:B------:R-:W-:Y:S06]  /*1610*/  BRA `(.L_x_26) ;  /* 0x0000000000047947 */ /* 0x000fec0003800000 */
.L_x_24:
[----:B------:R-:W-:-:S07]  /*1620*/  IMAD R0, R11, 0x800000, R0 ;  /* 0x008000000b007824 */ /* 0x000fce00078e0200 */
.L_x_26:
[----:B------:R-:W-:Y:S05]  /*1630*/  BSYNC.RECONVERGENT B2 ;  /* 0x0000000000027941 */ /* 0x000fea0003800200 */
.L_x_23:
[----:B------:R-:W-:Y:S05]  /*1640*/  BRA `(.L_x_27) ;  /* 0x0000000000207947 */ /* 0x000fea0003800000 */
.L_x_22:
[----:B------:R-:W-:-:S04]  /*1650*/  LOP3.LUT R0, R14, 0x80000000, R3, 0x48, !PT ;  /* 0x800000000e007812 */ /* 0x000fc800078e4803 */
[----:B------:R-:W-:Y:S01]  /*1660*/  LOP3.LUT R0, R0, 0x7f800000, RZ, 0xfc, !PT ;  /* 0x7f80000000007812 */ /* 0x000fe200078efcff */
[----:B------:R-:W-:Y:S06]  /*1670*/  BRA `(.L_x_27) ;  /* 0x0000000000147947 */ /* 0x000fec0003800000 */
.L_x_21:
[----:B------:R-:W-:Y:S01]  /*1680*/  LOP3.LUT R0, R14, 0x80000000, R3, 0x48, !PT ;  /* 0x800000000e007812 */ /* 0x000fe200078e4803 */
[----:B------:R-:W-:Y:S06]  /*1690*/  BRA `(.L_x_27) ;  /* 0x00000000000c7947 */ /* 0x000fec0003800000 */
.L_x_20:
[----:B------:R-:W0:Y:S01]  /*16a0*/  MUFU.RSQ R0, -QNAN ;  /* 0xffc0000000007908 */ /* 0x000e220000001400 */
[----:B------:R-:W-:Y:S05]  /*16b0*/  BRA `(.L_x_27) ;  /* 0x0000000000047947 */ /* 0x000fea0003800000 */
.L_x_19:
[----:B------:R-:W-:-:S07]  /*16c0*/  FADD.FTZ R0, R3, R0 ;  /* 0x0000000003007221 */ /* 0x000fce0000010000 */
.L_x_27:
[----:B------:R-:W-:Y:S05]  /*16d0*/  BSYNC.RECONVERGENT B1 ;  /* 0x0000000000017941 */ /* 0x000fea0003800200 */
.L_x_17:
[----:B------:R-:W-:-:S04]  /*16e0*/  IMAD.MOV.U32 R11, RZ, RZ, 0x0 ;  /* 0x00000000ff0b7424 */ /* 0x000fc800078e00ff */
[----:B0-----:R-:W-:Y:S05]  /*16f0*/  RET.REL.NODEC R10 `(_Z17RGBToTensorKernelPKhPfii) ;  /* 0xffffffe80a407950 */ /* 0x001fea0003c3ffff */
.L_x_28:
[----:B------:R-:W-:-:S00]  /*1700*/  BRA `(.L_x_28) ;  /* 0xfffffffc00fc7947 */ /* 0x000fc0000383ffff */
[----:B------:R-:W-:-:S00]  /*1710*/  NOP ;  /* 0x0000000000007918 */ /* 0x000fc00000000000 */
        /* <DEDUP_REMOVED lines=14> */
.L_x_30:


//--------------------- .nv.shared.reserved.0     --------------------------
	.section	.nv.shared.reserved.0,"aw",@nobits
	.weak		__nv_reservedSMEM_offset_0_alias
	.size		__nv_reservedSMEM_offset_0_alias, 0, 64
	.other		__nv_reservedSMEM_offset_0_alias,@"STO_CUDA_RESERVED_SHARED STV_DEFAULT"
__nv_reservedSMEM_offset_0_alias:
	.zero		0
	.zero		64


//--------------------- .nv.constant0._Z17RGBToTensorKernelPKhPfii --------------------------
	.section	.nv.constant0._Z17RGBToTensorKernelPKhPfii,"a",@progbits
	.sectionflags	@""
	.align	4
.nv.constant0._Z17RGBToTensorKernelPKhPfii:
	.zero		920


//--------------------- SYMBOLS --------------------------

	.type		.nv.reservedSmem.offset0,@object
	.size		.nv.reservedSmem.offset0,0x4
